//
// Generated by NVIDIA NVVM Compiler
//
// Compiler Build ID: CL-36424714
// Cuda compilation tools, release 13.0, V13.0.88
// Based on NVVM 20.0.0
//

.version 9.0
.target sm_100
.address_size 64

	// .globl	_Z9TransposePii

.visible .entry _Z9TransposePii(
	.param .u64 .ptr .align 1 _Z9TransposePii_param_0,
	.param .u32 _Z9TransposePii_param_1
)
{
	.reg .pred 	%p<2>;
	.reg .b32 	%r<17>;
	.reg .b64 	%rd<7>;

	ld.param.u64 	%rd1, [_Z9TransposePii_param_0];
	ld.param.u32 	%r3, [_Z9TransposePii_param_1];
	mov.u32 	%r5, %ctaid.x;
	mov.u32 	%r6, %ntid.x;
	mov.u32 	%r7, %tid.x;
	mad.lo.s32 	%r8, %r5, %r6, %r7;
	mov.u32 	%r9, %ctaid.y;
	mov.u32 	%r10, %ntid.y;
	mov.u32 	%r11, %tid.y;
	mad.lo.s32 	%r12, %r9, %r10, %r11;
	mad.lo.s32 	%r1, %r3, %r12, %r8;
	mad.lo.s32 	%r2, %r3, %r8, %r12;
	bar.sync 	0;
	max.s32 	%r14, %r8, %r12;
	setp.ge.s32 	%p1, %r14, %r3;
	@%p1 bra 	$L__BB0_2;
	cvta.to.global.u64 	%rd2, %rd1;
	mul.wide.s32 	%rd3, %r1, 4;
	add.s64 	%rd4, %rd2, %rd3;
	ld.global.u32 	%r15, [%rd4];
	bar.sync 	0;
	mul.wide.s32 	%rd5, %r2, 4;
	add.s64 	%rd6, %rd2, %rd5;
	ld.global.u32 	%r16, [%rd6];
	st.global.u32 	[%rd4], %r16;
	bar.sync 	0;
	st.global.u32 	[%rd6], %r15;
$L__BB0_2:
	ret;

}


// ===== COMPILED SASS (sm_100) =====

	.target	sm_100

	.elftype	@"ET_EXEC"


//--------------------- .note.nv.tkinfo           --------------------------
	.section	.note.nv.tkinfo,"",@"SHT_NOTE"
	.sectionflags	@"SHF_NOTE_NV_TKINFO"
	.tkinfo
        /*0018*/ 	.word	0x00000002
        /*0030*/ 	.string	""
        /*0030*/ 	.string	"ptxas"
        /*0030*/ 	.string	"Cuda compilation tools, release 13.0, V13.0.88"
        /*0030*/ 	.string	"Build cuda_13.0.r13.0/compiler.36424714_0"
        /*0030*/ 	.string	"-arch sm_100 -m 64 "



//--------------------- .note.nv.cuinfo           --------------------------
	.section	.note.nv.cuinfo,"",@"SHT_NOTE"
	.sectionflags	@"SHF_NOTE_NV_CUINFO"
        /*0018*/ 	.short	0x0002
        /*001a*/ 	.short	0x0064
        /*001c*/ 	.short	0x0082
	.zero		2


//--------------------- .nv.info                  --------------------------
	.section	.nv.info,"",@"SHT_CUDA_INFO"
	.align	4


	//----- nvinfo : EIATTR_REGCOUNT
	.align		4
        /*0000*/ 	.byte	0x04, 0x2f
        /*0002*/ 	.short	(.L_1 - .L_0)
	.align		4
.L_0:
        /*0004*/ 	.word	index@(_Z9TransposePii)
        /*0008*/ 	.word	0x0000000c


	//----- nvinfo : EIATTR_FRAME_SIZE
	.align		4
.L_1:
        /*000c*/ 	.byte	0x04, 0x11
        /*000e*/ 	.short	(.L_3 - .L_2)
	.align		4
.L_2:
        /*0010*/ 	.word	index@(_Z9TransposePii)
        /*0014*/ 	.word	0x00000000


	//----- nvinfo : EIATTR_MIN_STACK_SIZE
	.align		4
.L_3:
        /*0018*/ 	.byte	0x04, 0x12
        /*001a*/ 	.short	(.L_5 - .L_4)
	.align		4
.L_4:
        /*001c*/ 	.word	index@(_Z9TransposePii)
        /*0020*/ 	.word	0x00000000
.L_5:


//--------------------- .nv.compat                --------------------------
	.section	.nv.compat,"",@"SHT_CUDA_COMPAT_INFO"
	.align	4
        /*0000*/ 	.byte	0x02, 0x09, 0x00, 0x00, 0x02, 0x02, 0x01, 0x00, 0x02, 0x05, 0x05, 0x00, 0x03, 0x07, 0x01, 0x01
        /*0010*/ 	.byte	0x02, 0x03, 0x00, 0x00, 0x02, 0x06, 0x01, 0x00, 0x04, 0x0b, 0x08, 0x00, 0x09, 0x00, 0x00, 0x00
        /*0020*/ 	.byte	0x00, 0x00, 0x00, 0x00


//--------------------- .nv.info._Z9TransposePii  --------------------------
	.section	.nv.info._Z9TransposePii,"",@"SHT_CUDA_INFO"
	.sectionflags	@""
	.align	4


	//----- nvinfo : EIATTR_CUDA_API_VERSION
	.align		4
        /*0000*/ 	.byte	0x04, 0x37
        /*0002*/ 	.short	(.L_7 - .L_6)
.L_6:
        /*0004*/ 	.word	0x00000082


	//----- nvinfo : EIATTR_KPARAM_INFO
	.align		4
.L_7:
        /*0008*/ 	.byte	0x04, 0x17
        /*000a*/ 	.short	(.L_9 - .L_8)
.L_8:
        /*000c*/ 	.word	0x00000000
        /*0010*/ 	.short	0x0001
        /*0012*/ 	.short	0x0008
        /*0014*/ 	.byte	0x00, 0xf0, 0x11, 0x00


	//----- nvinfo : EIATTR_KPARAM_INFO
	.align		4
.L_9:
        /*0018*/ 	.byte	0x04, 0x17
        /*001a*/ 	.short	(.L_11 - .L_10)
.L_10:
        /*001c*/ 	.word	0x00000000
        /*0020*/ 	.short	0x0000
        /*0022*/ 	.short	0x0000
        /*0024*/ 	.byte	0x00, 0xf5, 0x21, 0x00


	//----- nvinfo : EIATTR_SPARSE_MMA_MASK
	.align		4
.L_11:
        /*0028*/ 	.byte	0x03, 0x50
        /*002a*/ 	.short	0x0000


	//----- nvinfo : EIATTR_MAXREG_COUNT
	.align		4
        /*002c*/ 	.byte	0x03, 0x1b
        /*002e*/ 	.short	0x00ff


	//----- nvinfo : EIATTR_NUM_BARRIERS
	.align		4
        /*0030*/ 	.byte	0x02, 0x4c
        /*0032*/ 	.byte	0x01
	.zero		1


	//----- nvinfo : EIATTR_MERCURY_ISA_VERSION
	.align		4
        /*0034*/ 	.byte	0x03, 0x5f
        /*0036*/ 	.short	0x0101


	//----- nvinfo : EIATTR_VRC_CTA_INIT_COUNT
	.align		4
        /*0038*/ 	.byte	0x02, 0x4a
	.zero		1
	.zero		1


	//----- nvinfo : EIATTR_EXIT_INSTR_OFFSETS
	.align		4
        /*003c*/ 	.byte	0x04, 0x1c
        /*003e*/ 	.short	(.L_13 - .L_12)


	//   ....[0]....
.L_12:
        /*0040*/ 	.word	0x000000f0


	//   ....[1]....
        /*0044*/ 	.word	0x000001a0


	//----- nvinfo : EIATTR_CBANK_PARAM_SIZE
	.align		4
.L_13:
        /*0048*/ 	.byte	0x03, 0x19
        /*004a*/ 	.short	0x000c


	//----- nvinfo : EIATTR_PARAM_CBANK
	.align		4
        /*004c*/ 	.byte	0x04, 0x0a
        /*004e*/ 	.short	(.L_15 - .L_14)
	.align		4
.L_14:
        /*0050*/ 	.word	index@(.nv.constant0._Z9TransposePii)
        /*0054*/ 	.short	0x0380
        /*0056*/ 	.short	0x000c


	//----- nvinfo : EIATTR_SW_WAR
	.align		4
.L_15:
        /*0058*/ 	.byte	0x04, 0x36
        /*005a*/ 	.short	(.L_17 - .L_16)
.L_16:
        /*005c*/ 	.word	0x00000008
.L_17:


//--------------------- .nv.callgraph             --------------------------
	.section	.nv.callgraph,"",@"SHT_CUDA_CALLGRAPH"
	.align	4
	.sectionentsize	8
	.align		4
        /*0000*/ 	.word	0x00000000
	.align		4
        /*0004*/ 	.word	0xffffffff
	.align		4
        /*0008*/ 	.word	0x00000000
	.align		4
        /*000c*/ 	.word	0xfffffffe
	.align		4
        /*0010*/ 	.word	0x00000000
	.align		4
        /*0014*/ 	.word	0xfffffffd
	.align		4
        /*0018*/ 	.word	0x00000000
	.align		4
        /*001c*/ 	.word	0xfffffffc


//--------------------- .text._Z9TransposePii     --------------------------
	.section	.text._Z9TransposePii,"ax",@progbits
	.align	128
        .global         _Z9TransposePii
        .type           _Z9TransposePii,@function
        .size           _Z9TransposePii,(.L_x_1 - _Z9TransposePii)
        .other          _Z9TransposePii,@"STO_CUDA_ENTRY STV_DEFAULT"
_Z9TransposePii:
.text._Z9TransposePii:
[----:B------:R-:W-:Y:S01]  /*0000*/  LDC R1, c[0x0][0x37c] ;  /* 0x0000df00ff017b82 */ /* 0x000fe20000000800 */
[----:B------:R-:W0:Y:S07]  /*0010*/  S2R R3, SR_TID.X ;  /* 0x0000000000037919 */ /* 0x000e2e0000002100 */
[----:B------:R-:W0:Y:S01]  /*0020*/  S2UR UR4, SR_CTAID.X ;  /* 0x00000000000479c3 */ /* 0x000e220000002500 */
[----:B------:R-:W1:Y:S01]  /*0030*/  LDCU UR6, c[0x0][0x388] ;  /* 0x00007100ff0677ac */ /* 0x000e620008000800 */
[----:B------:R-:W2:Y:S06]  /*0040*/  S2R R5, SR_TID.Y ;  /* 0x0000000000057919 */ /* 0x000eac0000002200 */
[----:B------:R-:W0:Y:S08]  /*0050*/  LDC R0, c[0x0][0x360] ;  /* 0x0000d800ff007b82 */ /* 0x000e300000000800 */
[----:B------:R-:W2:Y:S08]  /*0060*/  S2UR UR5, SR_CTAID.Y ;  /* 0x00000000000579c3 */ /* 0x000eb00000002600 */
[----:B------:R-:W2:Y:S01]  /*0070*/  LDC R2, c[0x0][0x364] ;  /* 0x0000d900ff027b82 */ /* 0x000ea20000000800 */
[----:B0-----:R-:W-:-:S02]  /*0080*/  IMAD R0, R0, UR4, R3 ;  /* 0x0000000400007c24 */ /* 0x001fc4000f8e0203 */
[----:B--2---:R-:W-:-:S04]  /*0090*/  IMAD R3, R2, UR5, R5 ;  /* 0x0000000502037c24 */ /* 0x004fc8000f8e0205 */
[----:B-1----:R-:W-:Y:S01]  /*00a0*/  IMAD R7, R3, UR6, R0 ;  /* 0x0000000603077c24 */ /* 0x002fe2000f8e0200 */
[C---:B------:R-:W-:Y:S01]  /*00b0*/  VIMNMX R2, PT, PT, R0.reuse, R3, !PT ;  /* 0x0000000300027248 */ /* 0x040fe20007fe0100 */
[----:B------:R-:W-:Y:S01]  /*00c0*/  IMAD R9, R0, UR6, R3 ;  /* 0x0000000600097c24 */ /* 0x000fe2000f8e0203 */
[----:B------:R-:W-:Y:S02]  /*00d0*/  BAR.SYNC.DEFER_BLOCKING 0x0 ;  /* 0x0000000000007b1d */ /* 0x000fe40000010000 */
[----:B------:R-:W-:-:S13]  /*00e0*/  ISETP.GE.AND P0, PT, R2, UR6, PT ;  /* 0x0000000602007c0c */ /* 0x000fda000bf06270 */
[----:B------:R-:W-:Y:S05]  /*00f0*/  @P0 EXIT ;  /* 0x000000000000094d */ /* 0x000fea0003800000 */
[----:B------:R-:W0:Y:S01]  /*0100*/  LDC.64 R4, c[0x0][0x380] ;  /* 0x0000e000ff047b82 */ /* 0x000e220000000a00 */
[----:B------:R-:W1:Y:S01]  /*0110*/  LDCU.64 UR4, c[0x0][0x358] ;  /* 0x00006b00ff0477ac */ /* 0x000e620008000a00 */
[----:B0-----:R-:W-:-:S04]  /*0120*/  IMAD.WIDE R2, R7, 0x4, R4 ;  /* 0x0000000407027825 */ /* 0x001fc800078e0204 */
[----:B------:R-:W-:Y:S01]  /*0130*/  IMAD.WIDE R4, R9, 0x4, R4 ;  /* 0x0000000409047825 */ /* 0x000fe200078e0204 */
[----:B-1----:R-:W2:Y:S01]  /*0140*/  LDG.E R7, desc[UR4][R2.64] ;  /* 0x0000000402077981 */ /* 0x002ea2000c1e1900 */
[----:B------:R-:W-:Y:S06]  /*0150*/  BAR.SYNC.DEFER_BLOCKING 0x0 ;  /* 0x0000000000007b1d */ /* 0x000fec0000010000 */
[----:B------:R-:W3:Y:S04]  /*0160*/  LDG.E R9, desc[UR4][R4.64] ;  /* 0x0000000404097981 */ /* 0x000ee8000c1e1900 */
[----:B---3--:R-:W-:Y:S01]  /*0170*/  STG.E desc[UR4][R2.64], R9 ;  /* 0x0000000902007986 */ /* 0x008fe2000c101904 */
[----:B------:R-:W-:Y:S06]  /*0180*/  BAR.SYNC.DEFER_BLOCKING 0x0 ;  /* 0x0000000000007b1d */ /* 0x000fec0000010000 */
[----:B--2---:R-:W-:Y:S01]  /*0190*/  STG.E desc[UR4][R4.64], R7 ;  /* 0x0000000704007986 */ /* 0x004fe2000c101904 */
[----:B------:R-:W-:Y:S05]  /*01a0*/  EXIT ;  /* 0x000000000000794d */ /* 0x000fea0003800000 */
.L_x_0:
[----:B------:R-:W-:-:S00]  /*01b0*/  BRA `(.L_x_0) ;  /* 0xfffffffc00fc7947 */ /* 0x000fc0000383ffff */
[----:B------:R-:W-:-:S00]  /*01c0*/  NOP ;  /* 0x0000000000007918 */ /* 0x000fc00000000000 */
        /* <DEDUP_REMOVED lines=11> */
.L_x_1:


//--------------------- .nv.shared.reserved.0     --------------------------
	.section	.nv.shared.reserved.0,"aw",@nobits
	.weak		__nv_reservedSMEM_offset_0_alias
	.size		__nv_reservedSMEM_offset_0_alias, 0, 64
	.other		__nv_reservedSMEM_offset_0_alias,@"STO_CUDA_RESERVED_SHARED STV_DEFAULT"
__nv_reservedSMEM_offset_0_alias:
	.zero		0
	.zero		64


//--------------------- .nv.constant0._Z9TransposePii --------------------------
	.section	.nv.constant0._Z9TransposePii,"a",@progbits
	.sectionflags	@""
	.align	4
.nv.constant0._Z9TransposePii:
	.zero		908


//--------------------- SYMBOLS --------------------------

	.type		.nv.reservedSmem.offset0,@object
	.size		.nv.reservedSmem.offset0,0x4
